	.headerflags	@"EF_CUDA_TEXMODE_UNIFIED EF_CUDA_64BIT_ADDRESS EF_CUDA_ACCELERATORS EF_CUDA_SM90 EF_CUDA_VIRTUAL_SM(EF_CUDA_SM90)"
	.elftype	@"ET_EXEC"


//--------------------- .nv.info                  --------------------------
	.section	.nv.info,"",@"SHT_CUDA_INFO"
	.align	4


	//----- nvinfo : EIATTR_REGCOUNT
	.align		4
        /*0000*/ 	.byte	0x04, 0x2f
        /*0002*/ 	.short	(.L_3 - .L_2)
	.align		4
.L_2:
        /*0004*/ 	.word	index@(triton_poi_fused__native_batch_norm_legit_no_training_relu_11)
        /*0008*/ 	.word	0x00000011


	//----- nvinfo : EIATTR_MIN_STACK_SIZE
	.align		4
.L_3:
        /*000c*/ 	.byte	0x04, 0x12
        /*000e*/ 	.short	(.L_5 - .L_4)
	.align		4
.L_4:
        /*0010*/ 	.word	index@(triton_poi_fused__native_batch_norm_legit_no_training_relu_11)
        /*0014*/ 	.word	0x00000000


	//----- nvinfo : EIATTR_FRAME_SIZE
	.align		4
.L_5:
        /*0018*/ 	.byte	0x04, 0x11
        /*001a*/ 	.short	(.L_7 - .L_6)
	.align		4
.L_6:
        /*001c*/ 	.word	index@(triton_poi_fused__native_batch_norm_legit_no_training_relu_11)
        /*0020*/ 	.word	0x00000000


	//----- nvinfo : EIATTR_MIN_STACK_SIZE
	.align		4
.L_7:
        /*0024*/ 	.byte	0x04, 0x12
        /*0026*/ 	.short	(.L_9 - .L_8)
	.align		4
.L_8:
        /*0028*/ 	.word	index@(triton_poi_fused__native_batch_norm_legit_no_training_relu_11)
        /*002c*/ 	.word	0x00000000
.L_9:


//--------------------- .nv.info.triton_poi_fused__native_batch_norm_legit_no_training_relu_11 --------------------------
	.section	.nv.info.triton_poi_fused__native_batch_norm_legit_no_training_relu_11,"",@"SHT_CUDA_INFO"
	.sectionflags	@""
	.align	4


	//----- nvinfo : EIATTR_CUDA_API_VERSION
	.align		4
        /*0000*/ 	.byte	0x04, 0x37
        /*0002*/ 	.short	(.L_11 - .L_10)
.L_10:
        /*0004*/ 	.word	0x0000007c


	//----- nvinfo : EIATTR_KPARAM_INFO
	.align		4
.L_11:
        /*0008*/ 	.byte	0x04, 0x17
        /*000a*/ 	.short	(.L_13 - .L_12)
.L_12:
        /*000c*/ 	.word	0x00000000
        /*0010*/ 	.short	0x0006
        /*0012*/ 	.short	0x0030
        /*0014*/ 	.byte	0x00, 0xf0, 0x11, 0x00


	//----- nvinfo : EIATTR_KPARAM_INFO
	.align		4
.L_13:
        /*0018*/ 	.byte	0x04, 0x17
        /*001a*/ 	.short	(.L_15 - .L_14)
.L_14:
        /*001c*/ 	.word	0x00000000
        /*0020*/ 	.short	0x0005
        /*0022*/ 	.short	0x0028
        /*0024*/ 	.byte	0x00, 0xf4, 0x21, 0x00


	//----- nvinfo : EIATTR_KPARAM_INFO
	.align		4
.L_15:
        /*0028*/ 	.byte	0x04, 0x17
        /*002a*/ 	.short	(.L_17 - .L_16)
.L_16:
        /*002c*/ 	.word	0x00000000
        /*0030*/ 	.short	0x0004
        /*0032*/ 	.short	0x0020
        /*0034*/ 	.byte	0x00, 0xf4, 0x21, 0x00


	//----- nvinfo : EIATTR_KPARAM_INFO
	.align		4
.L_17:
        /*0038*/ 	.byte	0x04, 0x17
        /*003a*/ 	.short	(.L_19 - .L_18)
.L_18:
        /*003c*/ 	.word	0x00000000
        /*0040*/ 	.short	0x0003
        /*0042*/ 	.short	0x0018
        /*0044*/ 	.byte	0x00, 0xf4, 0x21, 0x00


	//----- nvinfo : EIATTR_KPARAM_INFO
	.align		4
.L_19:
        /*0048*/ 	.byte	0x04, 0x17
        /*004a*/ 	.short	(.L_21 - .L_20)
.L_20:
        /*004c*/ 	.word	0x00000000
        /*0050*/ 	.short	0x0002
        /*0052*/ 	.short	0x0010
        /*0054*/ 	.byte	0x00, 0xf4, 0x21, 0x00


	//----- nvinfo : EIATTR_KPARAM_INFO
	.align		4
.L_21:
        /*0058*/ 	.byte	0x04, 0x17
        /*005a*/ 	.short	(.L_23 - .L_22)
.L_22:
        /*005c*/ 	.word	0x00000000
        /*0060*/ 	.short	0x0001
        /*0062*/ 	.short	0x0008
        /*0064*/ 	.byte	0x00, 0xf4, 0x21, 0x00


	//----- nvinfo : EIATTR_KPARAM_INFO
	.align		4
.L_23:
        /*0068*/ 	.byte	0x04, 0x17
        /*006a*/ 	.short	(.L_25 - .L_24)
.L_24:
        /*006c*/ 	.word	0x00000000
        /*0070*/ 	.short	0x0000
        /*0072*/ 	.short	0x0000
        /*0074*/ 	.byte	0x00, 0xf4, 0x21, 0x00


	//----- nvinfo : EIATTR_SPARSE_MMA_MASK
	.align		4
.L_25:
        /*0078*/ 	.byte	0x03, 0x50
        /*007a*/ 	.short	0x0000


	//----- nvinfo : EIATTR_MAXREG_COUNT
	.align		4
        /*007c*/ 	.byte	0x03, 0x1b
        /*007e*/ 	.short	0x00ff


	//----- nvinfo : EIATTR_EXIT_INSTR_OFFSETS
	.align		4
        /*0080*/ 	.byte	0x04, 0x1c
        /*0082*/ 	.short	(.L_27 - .L_26)


	//   ....[0]....
.L_26:
        /*0084*/ 	.word	0x00000350


	//----- nvinfo : EIATTR_REQNTID
	.align		4
.L_27:
        /*0088*/ 	.byte	0x04, 0x10
        /*008a*/ 	.short	(.L_29 - .L_28)
.L_28:
        /*008c*/ 	.word	0x00000100
        /*0090*/ 	.word	0x00000001
        /*0094*/ 	.word	0x00000001


	//----- nvinfo : EIATTR_CBANK_PARAM_SIZE
	.align		4
.L_29:
        /*0098*/ 	.byte	0x03, 0x19
        /*009a*/ 	.short	0x0034


	//----- nvinfo : EIATTR_PARAM_CBANK
	.align		4
        /*009c*/ 	.byte	0x04, 0x0a
        /*009e*/ 	.short	(.L_31 - .L_30)
	.align		4
.L_30:
        /*00a0*/ 	.word	index@(.nv.constant0.triton_poi_fused__native_batch_norm_legit_no_training_relu_11)
        /*00a4*/ 	.short	0x0210
        /*00a6*/ 	.short	0x0034


	//----- nvinfo : EIATTR_SW_WAR
	.align		4
.L_31:
        /*00a8*/ 	.byte	0x04, 0x36
        /*00aa*/ 	.short	(.L_33 - .L_32)
.L_32:
        /*00ac*/ 	.word	0x00000008
.L_33:


//--------------------- .nv.callgraph             --------------------------
	.section	.nv.callgraph,"",@"SHT_CUDA_CALLGRAPH"
	.align	4
	.sectionentsize	8
	.align		4
        /*0000*/ 	.word	0x00000000
	.align		4
        /*0004*/ 	.word	0xffffffff
	.align		4
        /*0008*/ 	.word	0x00000000
	.align		4
        /*000c*/ 	.word	0xfffffffe
	.align		4
        /*0010*/ 	.word	0x00000000
	.align		4
        /*0014*/ 	.word	0xfffffffd
	.align		4
        /*0018*/ 	.word	0x00000000
	.align		4
        /*001c*/ 	.word	0xfffffffc


//--------------------- .nv.constant4             --------------------------
	.section	.nv.constant4,"a",@progbits
	.align	8
	.align		8
.nv.constant4:
        /*0000*/ 	.dword	_$_str
	.align		8
        /*0008*/ 	.dword	_$_str_$_2


//--------------------- .text.triton_poi_fused__native_batch_norm_legit_no_training_relu_11 --------------------------
	.section	.text.triton_poi_fused__native_batch_norm_legit_no_training_relu_11,"ax",@progbits
	.align	128
        .global         triton_poi_fused__native_batch_norm_legit_no_training_relu_11
        .type           triton_poi_fused__native_batch_norm_legit_no_training_relu_11,@function
        .size           triton_poi_fused__native_batch_norm_legit_no_training_relu_11,(.L_x_1 - triton_poi_fused__native_batch_norm_legit_no_training_relu_11)
        .other          triton_poi_fused__native_batch_norm_legit_no_training_relu_11,@"STO_CUDA_ENTRY STV_DEFAULT"
triton_poi_fused__native_batch_norm_legit_no_training_relu_11:
.text.triton_poi_fused__native_batch_norm_legit_no_training_relu_11:
[----:B------:R-:W-:Y:S01]  /*0000*/  LDC R1, c[0x0][0x28] ;  /* 0x00000a00ff017b82 */ /* 0x000fe20000000800 */
[----:B------:R-:W1:Y:S07]  /*0010*/  S2R R0, SR_TID.X ;  /* 0x0000000000007919 */ /* 0x000e6e0000002100 */
[----:B------:R-:W2:Y:S01]  /*0020*/  LDC.64 R6, c[0x0][0x220] ;  /* 0x00008800ff067b82 */ /* 0x000ea20000000a00 */
[----:B------:R-:W-:Y:S01]  /*0030*/  ULDC.64 UR4, c[0x0][0x208] ;  /* 0x0000820000047ab9 */ /* 0x000fe20000000a00 */
[----:B------:R-:W3:Y:S06]  /*0040*/  S2R R5, SR_CTAID.X ;  /* 0x0000000000057919 */ /* 0x000eec0000002500 */
[----:B------:R-:W4:Y:S08]  /*0050*/  LDC.64 R8, c[0x0][0x228] ;  /* 0x00008a00ff087b82 */ /* 0x000f300000000a00 */
[----:B------:R-:W5:Y:S01]  /*0060*/  LDC.64 R10, c[0x0][0x230] ;  /* 0x00008c00ff0a7b82 */ /* 0x000f620000000a00 */
[----:B-1----:R-:W-:-:S02]  /*0070*/  SHF.L.U32 R0, R0, 0x1, RZ ;  /* 0x0000000100007819 */ /* 0x002fc400000006ff */
[----:B---3--:R-:W-:Y:S02]  /*0080*/  SHF.R.S32.HI R3, RZ, 0x16, R5 ;  /* 0x00000016ff037819 */ /* 0x008fe40000011405 */
[----:B------:R-:W-:Y:S02]  /*0090*/  LOP3.LUT R0, R0, 0x1fe, RZ, 0xc0, !PT ;  /* 0x000001fe00007812 */ /* 0x000fe400078ec0ff */
[----:B------:R-:W-:Y:S02]  /*00a0*/  SGXT R3, R3, 0x1 ;  /* 0x000000010303781a */ /* 0x000fe40000000200 */
[----:B------:R-:W-:Y:S02]  /*00b0*/  LEA R0, R5, R0, 0x9 ;  /* 0x0000000005007211 */ /* 0x000fe400078e48ff */
[----:B------:R-:W1:Y:S02]  /*00c0*/  LDC.64 R4, c[0x0][0x218] ;  /* 0x00008600ff047b82 */ /* 0x000e640000000a00 */
[----:B------:R-:W-:-:S04]  /*00d0*/  LEA.HI R3, R3, R0, RZ, 0xa ;  /* 0x0000000003037211 */ /* 0x000fc800078f50ff */
[----:B------:R-:W-:-:S04]  /*00e0*/  SHF.R.S32.HI R3, RZ, 0xa, R3 ;  /* 0x0000000aff037819 */ /* 0x000fc80000011403 */
[----:B------:R-:W-:-:S04]  /*00f0*/  LEA.HI R2, R3, R3, RZ, 0x8 ;  /* 0x0000000303027211 */ /* 0x000fc800078f40ff */
[----:B------:R-:W-:-:S04]  /*0100*/  LOP3.LUT R2, R2, 0xffffff00, RZ, 0xc0, !PT ;  /* 0xffffff0002027812 */ /* 0x000fc800078ec0ff */
[----:B------:R-:W-:Y:S02]  /*0110*/  IADD3 R13, R3, -R2, RZ ;  /* 0x80000002030d7210 */ /* 0x000fe40007ffe0ff */
[----:B------:R-:W3:Y:S03]  /*0120*/  LDC.64 R2, c[0x0][0x210] ;  /* 0x00008400ff027b82 */ /* 0x000ee60000000a00 */
[----:B--2---:R-:W-:-:S06]  /*0130*/  IMAD.WIDE R6, R13, 0x4, R6 ;  /* 0x000000040d067825 */ /* 0x004fcc00078e0206 */
[----:B------:R-:W2:Y:S01]  /*0140*/  LDG.E.EL R6, desc[UR4][R6.64] ;  /* 0x0000000406067981 */ /* 0x000ea2000c2e1900 */
[----:B-1----:R-:W-:-:S05]  /*0150*/  IMAD.WIDE R4, R13, 0x4, R4 ;  /* 0x000000040d047825 */ /* 0x002fca00078e0204 */
[----:B------:R1:W2:Y:S01]  /*0160*/  LDG.E.EL R12, desc[UR4][R4.64] ;  /* 0x00000004040c7981 */ /* 0x0002a2000c2e1900 */
[----:B---3--:R-:W-:Y:S01]  /*0170*/  IMAD.WIDE R2, R0, 0x4, R2 ;  /* 0x0000000400027825 */ /* 0x008fe200078e0202 */
[----:B------:R-:W-:Y:S01]  /*0180*/  HFMA2.MMA R14, -RZ, RZ, 1.625, 0 ;  /* 0x3e800000ff0e7435 */ /* 0x000fe200000001ff */
[----:B-1----:R-:W1:Y:S04]  /*0190*/  LDC.64 R4, c[0x0][0x238] ;  /* 0x00008e00ff047b82 */ /* 0x002e680000000a00 */
[----:B------:R-:W3:Y:S01]  /*01a0*/  LDG.E.64 R2, desc[UR4][R2.64] ;  /* 0x0000000402027981 */ /* 0x000ee2000c1e1b00 */
[----:B----4-:R-:W-:-:S04]  /*01b0*/  IMAD.WIDE R8, R13, 0x4, R8 ;  /* 0x000000040d087825 */ /* 0x010fc800078e0208 */
[----:B-----5:R-:W-:Y:S02]  /*01c0*/  IMAD.WIDE R10, R13, 0x4, R10 ;  /* 0x000000040d0a7825 */ /* 0x020fe400078e020a */
[----:B------:R-:W4:Y:S04]  /*01d0*/  LDG.E.EL R8, desc[UR4][R8.64] ;  /* 0x0000000408087981 */ /* 0x000f28000c2e1900 */
[----:B------:R-:W4:Y:S01]  /*01e0*/  LDG.E.EL R11, desc[UR4][R10.64] ;  /* 0x000000040a0b7981 */ /* 0x000f22000c2e1900 */
[----:B-1----:R-:W-:-:S04]  /*01f0*/  IMAD.WIDE R4, R0, 0x4, R4 ;  /* 0x0000000400047825 */ /* 0x002fc800078e0204 */
[----:B--2---:R-:W-:-:S04]  /*0200*/  FADD R6, R6, 9.9999997473787516356e-06 ;  /* 0x3727c5ac06067421 */ /* 0x004fc80000000000 */
[----:B------:R-:W1:Y:S02]  /*0210*/  MUFU.SQRT R7, R6 ;  /* 0x0000000600077308 */ /* 0x000e640000002000 */
[C---:B-1----:R-:W-:Y:S02]  /*0220*/  FSETP.GT.AND P0, PT, R7.reuse, 8.50705917302346158658e+37, PT ;  /* 0x7e8000000700780b */ /* 0x042fe40003f04000 */
[----:B------:R-:W-:-:S11]  /*0230*/  FSETP.GEU.AND P1, PT, R7, 1.175494350822287508e-38, PT ;  /* 0x008000000700780b */ /* 0x000fd60003f2e000 */
[----:B------:R-:W-:-:S04]  /*0240*/  @P0 FMUL R7, R7, 0.25 ;  /* 0x3e80000007070820 */ /* 0x000fc80000400000 */
[----:B------:R-:W-:-:S06]  /*0250*/  @!P1 FMUL R7, R7, 16777216 ;  /* 0x4b80000007079820 */ /* 0x000fcc0000400000 */
[----:B------:R-:W1:Y:S01]  /*0260*/  MUFU.RCP R7, R7 ;  /* 0x0000000700077308 */ /* 0x000e620000001000 */
[----:B------:R-:W-:Y:S01]  /*0270*/  FSEL R14, R14, 1, P0 ;  /* 0x3f8000000e0e7808 */ /* 0x000fe20000000000 */
[----:B---3--:R-:W-:-:S04]  /*0280*/  FADD R2, R2, -R12 ;  /* 0x8000000c02027221 */ /* 0x008fc80000000000 */
[----:B------:R-:W-:Y:S01]  /*0290*/  @!P1 FMUL R14, R14, 16777216 ;  /* 0x4b8000000e0e9820 */ /* 0x000fe20000400000 */
[----:B------:R-:W-:-:S03]  /*02a0*/  FADD R3, R3, -R12 ;  /* 0x8000000c03037221 */ /* 0x000fc60000000000 */
[----:B-1----:R-:W-:-:S04]  /*02b0*/  FMUL R14, R7, R14 ;  /* 0x0000000e070e7220 */ /* 0x002fc80000400000 */
[-C--:B------:R-:W-:Y:S01]  /*02c0*/  FMUL R2, R2, R14.reuse ;  /* 0x0000000e02027220 */ /* 0x080fe20000400000 */
[----:B------:R-:W-:-:S03]  /*02d0*/  FMUL R14, R3, R14 ;  /* 0x0000000e030e7220 */ /* 0x000fc60000400000 */
[C-C-:B----4-:R-:W-:Y:S01]  /*02e0*/  FFMA R2, R8.reuse, R2, R11.reuse ;  /* 0x0000000208027223 */ /* 0x150fe2000000000b */
[----:B------:R-:W-:-:S04]  /*02f0*/  FFMA R14, R8, R14, R11 ;  /* 0x0000000e080e7223 */ /* 0x000fc8000000000b */
[----:B------:R-:W-:Y:S02]  /*0300*/  FSETP.GEU.AND P0, PT, R2, RZ, PT ;  /* 0x000000ff0200720b */ /* 0x000fe40003f0e000 */
[----:B------:R-:W-:Y:S02]  /*0310*/  FSETP.GEU.AND P1, PT, R14, RZ, PT ;  /* 0x000000ff0e00720b */ /* 0x000fe40003f2e000 */
[----:B------:R-:W-:Y:S02]  /*0320*/  FSEL R2, R2, RZ, P0 ;  /* 0x000000ff02027208 */ /* 0x000fe40000000000 */
[----:B------:R-:W-:-:S05]  /*0330*/  FSEL R3, R14, RZ, P1 ;  /* 0x000000ff0e037208 */ /* 0x000fca0000800000 */
[----:B------:R-:W-:Y:S01]  /*0340*/  STG.E.64 desc[UR4][R4.64], R2 ;  /* 0x0000000204007986 */ /* 0x000fe2000c101b04 */
[----:B------:R-:W-:Y:S05]  /*0350*/  EXIT ;  /* 0x000000000000794d */ /* 0x000fea0003800000 */
.L_x_0:
[----:B------:R-:W-:-:S00]  /*0360*/  BRA `(.L_x_0) ;  /* 0xfffffffc00fc7947 */ /* 0x000fc0000383ffff */
[----:B------:R-:W-:-:S00]  /*0370*/  NOP ;  /* 0x0000000000007918 */ /* 0x000fc00000000000 */
        /* <DEDUP_REMOVED lines=8> */
.L_x_1:


//--------------------- .nv.global.init           --------------------------
	.section	.nv.global.init,"aw",@progbits
.nv.global.init:
	.type		_$_str,@object
	.size		_$_str,(_$_str_$_2 - _$_str)
_$_str:
        /*0000*/ 	.byte	0x5f, 0x5f, 0x43, 0x55, 0x44, 0x41, 0x5f, 0x46, 0x54, 0x5a, 0x00
	.type		_$_str_$_2,@object
	.size		_$_str_$_2,(.L_1 - _$_str_$_2)
_$_str_$_2:
        /*000b*/ 	.byte	0x5f, 0x5f, 0x43, 0x55, 0x44, 0x41, 0x5f, 0x50, 0x52, 0x45, 0x43, 0x5f, 0x53, 0x51, 0x52, 0x54
        /*001b*/ 	.byte	0x00
.L_1:


//--------------------- .nv.constant0.triton_poi_fused__native_batch_norm_legit_no_training_relu_11 --------------------------
	.section	.nv.constant0.triton_poi_fused__native_batch_norm_legit_no_training_relu_11,"a",@progbits
	.sectionflags	@""
	.align	4
.nv.constant0.triton_poi_fused__native_batch_norm_legit_no_training_relu_11:
	.zero		580
